	.headerflags	@"EF_CUDA_TEXMODE_UNIFIED EF_CUDA_64BIT_ADDRESS EF_CUDA_ACCELERATORS EF_CUDA_SM90 EF_CUDA_VIRTUAL_SM(EF_CUDA_SM90)"
	.elftype	@"ET_EXEC"


//--------------------- .nv.info                  --------------------------
	.section	.nv.info,"",@"SHT_CUDA_INFO"
	.align	4


	//----- nvinfo : EIATTR_REGCOUNT
	.align		4
        /*0000*/ 	.byte	0x04, 0x2f
        /*0002*/ 	.short	(.L_1 - .L_0)
	.align		4
.L_0:
        /*0004*/ 	.word	index@(triton_poi_fused__prelu_kernel_add_clone_5)
        /*0008*/ 	.word	0x00000013


	//----- nvinfo : EIATTR_MIN_STACK_SIZE
	.align		4
.L_1:
        /*000c*/ 	.byte	0x04, 0x12
        /*000e*/ 	.short	(.L_3 - .L_2)
	.align		4
.L_2:
        /*0010*/ 	.word	index@(triton_poi_fused__prelu_kernel_add_clone_5)
        /*0014*/ 	.word	0x00000000


	//----- nvinfo : EIATTR_FRAME_SIZE
	.align		4
.L_3:
        /*0018*/ 	.byte	0x04, 0x11
        /*001a*/ 	.short	(.L_5 - .L_4)
	.align		4
.L_4:
        /*001c*/ 	.word	index@(triton_poi_fused__prelu_kernel_add_clone_5)
        /*0020*/ 	.word	0x00000000


	//----- nvinfo : EIATTR_MIN_STACK_SIZE
	.align		4
.L_5:
        /*0024*/ 	.byte	0x04, 0x12
        /*0026*/ 	.short	(.L_7 - .L_6)
	.align		4
.L_6:
        /*0028*/ 	.word	index@(triton_poi_fused__prelu_kernel_add_clone_5)
        /*002c*/ 	.word	0x00000000
.L_7:


//--------------------- .nv.info.triton_poi_fused__prelu_kernel_add_clone_5 --------------------------
	.section	.nv.info.triton_poi_fused__prelu_kernel_add_clone_5,"",@"SHT_CUDA_INFO"
	.sectionflags	@""
	.align	4


	//----- nvinfo : EIATTR_CUDA_API_VERSION
	.align		4
        /*0000*/ 	.byte	0x04, 0x37
        /*0002*/ 	.short	(.L_9 - .L_8)
.L_8:
        /*0004*/ 	.word	0x0000007c


	//----- nvinfo : EIATTR_KPARAM_INFO
	.align		4
.L_9:
        /*0008*/ 	.byte	0x04, 0x17
        /*000a*/ 	.short	(.L_11 - .L_10)
.L_10:
        /*000c*/ 	.word	0x00000000
        /*0010*/ 	.short	0x0005
        /*0012*/ 	.short	0x0028
        /*0014*/ 	.byte	0x00, 0xf0, 0x11, 0x00


	//----- nvinfo : EIATTR_KPARAM_INFO
	.align		4
.L_11:
        /*0018*/ 	.byte	0x04, 0x17
        /*001a*/ 	.short	(.L_13 - .L_12)
.L_12:
        /*001c*/ 	.word	0x00000000
        /*0020*/ 	.short	0x0004
        /*0022*/ 	.short	0x0020
        /*0024*/ 	.byte	0x00, 0xf4, 0x21, 0x00


	//----- nvinfo : EIATTR_KPARAM_INFO
	.align		4
.L_13:
        /*0028*/ 	.byte	0x04, 0x17
        /*002a*/ 	.short	(.L_15 - .L_14)
.L_14:
        /*002c*/ 	.word	0x00000000
        /*0030*/ 	.short	0x0003
        /*0032*/ 	.short	0x0018
        /*0034*/ 	.byte	0x00, 0xf4, 0x21, 0x00


	//----- nvinfo : EIATTR_KPARAM_INFO
	.align		4
.L_15:
        /*0038*/ 	.byte	0x04, 0x17
        /*003a*/ 	.short	(.L_17 - .L_16)
.L_16:
        /*003c*/ 	.word	0x00000000
        /*0040*/ 	.short	0x0002
        /*0042*/ 	.short	0x0010
        /*0044*/ 	.byte	0x00, 0xf4, 0x21, 0x00


	//----- nvinfo : EIATTR_KPARAM_INFO
	.align		4
.L_17:
        /*0048*/ 	.byte	0x04, 0x17
        /*004a*/ 	.short	(.L_19 - .L_18)
.L_18:
        /*004c*/ 	.word	0x00000000
        /*0050*/ 	.short	0x0001
        /*0052*/ 	.short	0x0008
        /*0054*/ 	.byte	0x00, 0xf4, 0x21, 0x00


	//----- nvinfo : EIATTR_KPARAM_INFO
	.align		4
.L_19:
        /*0058*/ 	.byte	0x04, 0x17
        /*005a*/ 	.short	(.L_21 - .L_20)
.L_20:
        /*005c*/ 	.word	0x00000000
        /*0060*/ 	.short	0x0000
        /*0062*/ 	.short	0x0000
        /*0064*/ 	.byte	0x00, 0xf4, 0x21, 0x00


	//----- nvinfo : EIATTR_SPARSE_MMA_MASK
	.align		4
.L_21:
        /*0068*/ 	.byte	0x03, 0x50
        /*006a*/ 	.short	0x0000


	//----- nvinfo : EIATTR_MAXREG_COUNT
	.align		4
        /*006c*/ 	.byte	0x03, 0x1b
        /*006e*/ 	.short	0x00ff


	//----- nvinfo : EIATTR_EXIT_INSTR_OFFSETS
	.align		4
        /*0070*/ 	.byte	0x04, 0x1c
        /*0072*/ 	.short	(.L_23 - .L_22)


	//   ....[0]....
.L_22:
        /*0074*/ 	.word	0x00000290


	//----- nvinfo : EIATTR_REQNTID
	.align		4
.L_23:
        /*0078*/ 	.byte	0x04, 0x10
        /*007a*/ 	.short	(.L_25 - .L_24)
.L_24:
        /*007c*/ 	.word	0x00000080
        /*0080*/ 	.word	0x00000001
        /*0084*/ 	.word	0x00000001


	//----- nvinfo : EIATTR_CBANK_PARAM_SIZE
	.align		4
.L_25:
        /*0088*/ 	.byte	0x03, 0x19
        /*008a*/ 	.short	0x002c


	//----- nvinfo : EIATTR_PARAM_CBANK
	.align		4
        /*008c*/ 	.byte	0x04, 0x0a
        /*008e*/ 	.short	(.L_27 - .L_26)
	.align		4
.L_26:
        /*0090*/ 	.word	index@(.nv.constant0.triton_poi_fused__prelu_kernel_add_clone_5)
        /*0094*/ 	.short	0x0210
        /*0096*/ 	.short	0x002c


	//----- nvinfo : EIATTR_SW_WAR
	.align		4
.L_27:
        /*0098*/ 	.byte	0x04, 0x36
        /*009a*/ 	.short	(.L_29 - .L_28)
.L_28:
        /*009c*/ 	.word	0x00000008
.L_29:


//--------------------- .nv.callgraph             --------------------------
	.section	.nv.callgraph,"",@"SHT_CUDA_CALLGRAPH"
	.align	4
	.sectionentsize	8
	.align		4
        /*0000*/ 	.word	0x00000000
	.align		4
        /*0004*/ 	.word	0xffffffff
	.align		4
        /*0008*/ 	.word	0x00000000
	.align		4
        /*000c*/ 	.word	0xfffffffe
	.align		4
        /*0010*/ 	.word	0x00000000
	.align		4
        /*0014*/ 	.word	0xfffffffd
	.align		4
        /*0018*/ 	.word	0x00000000
	.align		4
        /*001c*/ 	.word	0xfffffffc


//--------------------- .text.triton_poi_fused__prelu_kernel_add_clone_5 --------------------------
	.section	.text.triton_poi_fused__prelu_kernel_add_clone_5,"ax",@progbits
	.align	128
        .global         triton_poi_fused__prelu_kernel_add_clone_5
        .type           triton_poi_fused__prelu_kernel_add_clone_5,@function
        .size           triton_poi_fused__prelu_kernel_add_clone_5,(.L_x_1 - triton_poi_fused__prelu_kernel_add_clone_5)
        .other          triton_poi_fused__prelu_kernel_add_clone_5,@"STO_CUDA_ENTRY STV_DEFAULT"
triton_poi_fused__prelu_kernel_add_clone_5:
.text.triton_poi_fused__prelu_kernel_add_clone_5:
[----:B------:R-:W-:Y:S01]  /*0000*/  LDC R1, c[0x0][0x28] ;  /* 0x00000a00ff017b82 */ /* 0x000fe20000000800 */
[----:B------:R-:W1:Y:S07]  /*0010*/  S2R R0, SR_TID.X ;  /* 0x0000000000007919 */ /* 0x000e6e0000002100 */
[----:B------:R-:W2:Y:S01]  /*0020*/  LDC.64 R10, c[0x0][0x228] ;  /* 0x00008a00ff0a7b82 */ /* 0x000ea20000000a00 */
[----:B------:R-:W-:Y:S01]  /*0030*/  ULDC.64 UR4, c[0x0][0x208] ;  /* 0x0000820000047ab9 */ /* 0x000fe20000000a00 */
[----:B------:R-:W3:Y:S06]  /*0040*/  S2R R3, SR_CTAID.X ;  /* 0x0000000000037919 */ /* 0x000eec0000002500 */
[----:B------:R-:W4:Y:S08]  /*0050*/  LDC.64 R8, c[0x0][0x210] ;  /* 0x00008400ff087b82 */ /* 0x000f300000000a00 */
[----:B------:R-:W5:Y:S01]  /*0060*/  LDC.64 R4, c[0x0][0x220] ;  /* 0x00008800ff047b82 */ /* 0x000f620000000a00 */
[----:B-1----:R-:W-:-:S02]  /*0070*/  LOP3.LUT R0, R0, 0x7f, RZ, 0xc0, !PT ;  /* 0x0000007f00007812 */ /* 0x002fc400078ec0ff */
[----:B---3--:R-:W-:-:S03]  /*0080*/  SHF.R.S32.HI R7, RZ, 0x18, R3 ;  /* 0x00000018ff077819 */ /* 0x008fc60000011403 */
[----:B------:R-:W-:Y:S02]  /*0090*/  IMAD R0, R3, 0x80, R0 ;  /* 0x0000008003007824 */ /* 0x000fe400078e0200 */
[----:B------:R-:W1:Y:S01]  /*00a0*/  LDC.64 R2, c[0x0][0x230] ;  /* 0x00008c00ff027b82 */ /* 0x000e620000000a00 */
[----:B------:R-:W-:Y:S01]  /*00b0*/  SGXT R7, R7, 0x1 ;  /* 0x000000010707781a */ /* 0x000fe20000000200 */
[C---:B--2---:R-:W-:Y:S01]  /*00c0*/  IMAD.WIDE R12, R0.reuse, 0x4, R10 ;  /* 0x00000004000c7825 */ /* 0x044fe200078e020a */
[----:B------:R-:W-:Y:S02]  /*00d0*/  SHF.R.S32.HI R15, RZ, 0x1f, R0 ;  /* 0x0000001fff0f7819 */ /* 0x000fe40000011400 */
[-C--:B------:R-:W-:Y:S01]  /*00e0*/  LEA.HI R7, R7, R0.reuse, RZ, 0xa ;  /* 0x0000000007077211 */ /* 0x080fe200078f50ff */
[----:B----4-:R-:W-:Y:S01]  /*00f0*/  IMAD.WIDE R8, R0, 0x4, R8 ;  /* 0x0000000400087825 */ /* 0x010fe200078e0208 */
[----:B------:R-:W-:Y:S01]  /*0100*/  LEA.HI R15, R15, R0, RZ, 0xd ;  /* 0x000000000f0f7211 */ /* 0x000fe200078f68ff */
[----:B------:R-:W2:Y:S01]  /*0110*/  LDG.E R13, desc[UR4][R12.64] ;  /* 0x000000040c0d7981 */ /* 0x000ea2000c1e1900 */
[----:B------:R-:W-:-:S02]  /*0120*/  SHF.R.S32.HI R14, RZ, 0xa, R7 ;  /* 0x0000000aff0e7819 */ /* 0x000fc40000011407 */
[----:B------:R-:W3:Y:S01]  /*0130*/  LDC.64 R6, c[0x0][0x218] ;  /* 0x00008600ff067b82 */ /* 0x000ee20000000a00 */
[----:B------:R-:W4:Y:S01]  /*0140*/  LDG.E R10, desc[UR4][R8.64] ;  /* 0x00000004080a7981 */ /* 0x000f22000c1e1900 */
[----:B------:R-:W-:-:S04]  /*0150*/  LEA.HI R16, R14, R14, RZ, 0x3 ;  /* 0x0000000e0e107211 */ /* 0x000fc800078f18ff */
[----:B------:R-:W-:-:S05]  /*0160*/  LOP3.LUT R11, R16, 0xfffffff8, RZ, 0xc0, !PT ;  /* 0xfffffff8100b7812 */ /* 0x000fca00078ec0ff */
[----:B------:R-:W-:Y:S02]  /*0170*/  IMAD.IADD R11, R14, 0x1, -R11 ;  /* 0x000000010e0b7824 */ /* 0x000fe400078e0a0b */
[C---:B------:R-:W-:Y:S01]  /*0180*/  IMAD.SHL.U32 R14, R15.reuse, 0x2, RZ ;  /* 0x000000020f0e7824 */ /* 0x040fe200078e00ff */
[----:B------:R-:W-:Y:S01]  /*0190*/  LOP3.LUT R15, R15, 0xffffe000, RZ, 0xc0, !PT ;  /* 0xffffe0000f0f7812 */ /* 0x000fe200078ec0ff */
[----:B-----5:R-:W-:-:S03]  /*01a0*/  IMAD.WIDE R4, R11, 0x4, R4 ;  /* 0x000000040b047825 */ /* 0x020fc600078e0204 */
[----:B------:R-:W-:Y:S01]  /*01b0*/  LOP3.LUT R14, R14, 0xffffc000, RZ, 0xc0, !PT ;  /* 0xffffc0000e0e7812 */ /* 0x000fe200078ec0ff */
[----:B-1----:R-:W-:Y:S02]  /*01c0*/  IMAD.WIDE R2, R11, 0x4, R2 ;  /* 0x000000040b027825 */ /* 0x002fe400078e0202 */
[----:B------:R-:W5:Y:S01]  /*01d0*/  LDG.E.EL R5, desc[UR4][R4.64] ;  /* 0x0000000404057981 */ /* 0x000f62000c2e1900 */
[----:B------:R-:W-:-:S03]  /*01e0*/  IADD3 R15, R14, R0, -R15 ;  /* 0x000000000e0f7210 */ /* 0x000fc60007ffe80f */
[----:B------:R-:W5:Y:S02]  /*01f0*/  LDG.E.EL R2, desc[UR4][R2.64] ;  /* 0x0000000402027981 */ /* 0x000f64000c2e1900 */
[----:B---3--:R-:W-:-:S06]  /*0200*/  IMAD.WIDE R6, R15, 0x4, R6 ;  /* 0x000000040f067825 */ /* 0x008fcc00078e0206 */
[----:B------:R-:W3:Y:S01]  /*0210*/  LDG.E R6, desc[UR4][R6.64] ;  /* 0x0000000406067981 */ /* 0x000ee2000c1e1900 */
[----:B--2---:R-:W-:Y:S02]  /*0220*/  FSETP.GT.AND P0, PT, R13, RZ, PT ;  /* 0x000000ff0d00720b */ /* 0x004fe40003f04000 */
[----:B----4-:R-:W-:-:S13]  /*0230*/  FSETP.GT.AND P1, PT, R10, RZ, PT ;  /* 0x000000ff0a00720b */ /* 0x010fda0003f24000 */
[----:B-----5:R-:W-:Y:S01]  /*0240*/  @!P1 FMUL R10, R10, R5 ;  /* 0x000000050a0a9220 */ /* 0x020fe20000400000 */
[----:B------:R-:W-:-:S04]  /*0250*/  @!P0 FMUL R13, R13, R2 ;  /* 0x000000020d0d8220 */ /* 0x000fc80000400000 */
[----:B------:R-:W-:-:S04]  /*0260*/  FADD R13, R10, R13 ;  /* 0x0000000d0a0d7221 */ /* 0x000fc80000000000 */
[----:B---3--:R-:W-:-:S05]  /*0270*/  FADD R13, R6, R13 ;  /* 0x0000000d060d7221 */ /* 0x008fca0000000000 */
[----:B------:R-:W-:Y:S01]  /*0280*/  STG.E desc[UR4][R8.64], R13 ;  /* 0x0000000d08007986 */ /* 0x000fe2000c101904 */
[----:B------:R-:W-:Y:S05]  /*0290*/  EXIT ;  /* 0x000000000000794d */ /* 0x000fea0003800000 */
.L_x_0:
[----:B------:R-:W-:-:S00]  /*02a0*/  BRA `(.L_x_0) ;  /* 0xfffffffc00fc7947 */ /* 0x000fc0000383ffff */
[----:B------:R-:W-:-:S00]  /*02b0*/  NOP ;  /* 0x0000000000007918 */ /* 0x000fc00000000000 */
        /* <DEDUP_REMOVED lines=12> */
.L_x_1:


//--------------------- .nv.constant0.triton_poi_fused__prelu_kernel_add_clone_5 --------------------------
	.section	.nv.constant0.triton_poi_fused__prelu_kernel_add_clone_5,"a",@progbits
	.sectionflags	@""
	.align	4
.nv.constant0.triton_poi_fused__prelu_kernel_add_clone_5:
	.zero		572
